//
// Generated by NVIDIA NVVM Compiler
//
// Compiler Build ID: CL-36424714
// Cuda compilation tools, release 13.0, V13.0.88
// Based on NVVM 20.0.0
//

.version 9.0
.target sm_100
.address_size 64

	// .globl	_Z3addiPfS_i

.visible .entry _Z3addiPfS_i(
	.param .u32 _Z3addiPfS_i_param_0,
	.param .u64 .ptr .align 1 _Z3addiPfS_i_param_1,
	.param .u64 .ptr .align 1 _Z3addiPfS_i_param_2,
	.param .u32 _Z3addiPfS_i_param_3
)
{
	.reg .pred 	%p<7>;
	.reg .b32 	%r<30>;
	.reg .b32 	%f<16>;
	.reg .b64 	%rd<18>;

	ld.param.u32 	%r11, [_Z3addiPfS_i_param_0];
	ld.param.u64 	%rd3, [_Z3addiPfS_i_param_1];
	ld.param.u64 	%rd4, [_Z3addiPfS_i_param_2];
	ld.param.u32 	%r12, [_Z3addiPfS_i_param_3];
	cvta.to.global.u64 	%rd1, %rd4;
	cvta.to.global.u64 	%rd2, %rd3;
	mov.u32 	%r13, %ctaid.x;
	mov.u32 	%r14, %ntid.x;
	mov.u32 	%r15, %tid.x;
	mad.lo.s32 	%r28, %r13, %r14, %r15;
	setp.ge.s32 	%p1, %r28, %r11;
	@%p1 bra 	$L__BB0_7;
	add.s32 	%r16, %r28, %r12;
	max.s32 	%r17, %r11, %r16;
	setp.lt.s32 	%p2, %r16, %r11;
	selp.u32 	%r18, 1, 0, %p2;
	add.s32 	%r19, %r16, %r18;
	sub.s32 	%r20, %r17, %r19;
	div.u32 	%r21, %r20, %r12;
	add.s32 	%r2, %r21, %r18;
	and.b32  	%r22, %r2, 3;
	setp.eq.s32 	%p3, %r22, 3;
	@%p3 bra 	$L__BB0_4;
	add.s32 	%r23, %r2, 1;
	and.b32  	%r24, %r23, 3;
	neg.s32 	%r26, %r24;
$L__BB0_3:
	.pragma "nounroll";
	mul.wide.s32 	%rd5, %r28, 4;
	add.s64 	%rd6, %rd1, %rd5;
	add.s64 	%rd7, %rd2, %rd5;
	ld.global.f32 	%f1, [%rd7];
	ld.global.f32 	%f2, [%rd6];
	add.f32 	%f3, %f1, %f2;
	st.global.f32 	[%rd6], %f3;
	add.s32 	%r28, %r28, %r12;
	add.s32 	%r26, %r26, 1;
	setp.ne.s32 	%p4, %r26, 0;
	@%p4 bra 	$L__BB0_3;
$L__BB0_4:
	setp.lt.u32 	%p5, %r2, 3;
	@%p5 bra 	$L__BB0_7;
	mul.wide.s32 	%rd11, %r12, 4;
	shl.b32 	%r25, %r12, 2;
$L__BB0_6:
	mul.wide.s32 	%rd8, %r28, 4;
	add.s64 	%rd9, %rd2, %rd8;
	ld.global.f32 	%f4, [%rd9];
	add.s64 	%rd10, %rd1, %rd8;
	ld.global.f32 	%f5, [%rd10];
	add.f32 	%f6, %f4, %f5;
	st.global.f32 	[%rd10], %f6;
	add.s64 	%rd12, %rd9, %rd11;
	ld.global.f32 	%f7, [%rd12];
	add.s64 	%rd13, %rd10, %rd11;
	ld.global.f32 	%f8, [%rd13];
	add.f32 	%f9, %f7, %f8;
	st.global.f32 	[%rd13], %f9;
	add.s64 	%rd14, %rd12, %rd11;
	ld.global.f32 	%f10, [%rd14];
	add.s64 	%rd15, %rd13, %rd11;
	ld.global.f32 	%f11, [%rd15];
	add.f32 	%f12, %f10, %f11;
	st.global.f32 	[%rd15], %f12;
	add.s64 	%rd16, %rd14, %rd11;
	ld.global.f32 	%f13, [%rd16];
	add.s64 	%rd17, %rd15, %rd11;
	ld.global.f32 	%f14, [%rd17];
	add.f32 	%f15, %f13, %f14;
	st.global.f32 	[%rd17], %f15;
	add.s32 	%r28, %r25, %r28;
	setp.lt.s32 	%p6, %r28, %r11;
	@%p6 bra 	$L__BB0_6;
$L__BB0_7:
	ret;

}


// ===== COMPILED SASS (sm_100) =====

	.target	sm_100

	.elftype	@"ET_EXEC"


//--------------------- .note.nv.tkinfo           --------------------------
	.section	.note.nv.tkinfo,"",@"SHT_NOTE"
	.sectionflags	@"SHF_NOTE_NV_TKINFO"
	.tkinfo
        /*0018*/ 	.word	0x00000002
        /*0030*/ 	.string	""
        /*0030*/ 	.string	"ptxas"
        /*0030*/ 	.string	"Cuda compilation tools, release 13.0, V13.0.88"
        /*0030*/ 	.string	"Build cuda_13.0.r13.0/compiler.36424714_0"
        /*0030*/ 	.string	"-arch sm_100 -m 64 "



//--------------------- .note.nv.cuinfo           --------------------------
	.section	.note.nv.cuinfo,"",@"SHT_NOTE"
	.sectionflags	@"SHF_NOTE_NV_CUINFO"
        /*0018*/ 	.short	0x0002
        /*001a*/ 	.short	0x0064
        /*001c*/ 	.short	0x0082
	.zero		2


//--------------------- .nv.info                  --------------------------
	.section	.nv.info,"",@"SHT_CUDA_INFO"
	.align	4


	//----- nvinfo : EIATTR_REGCOUNT
	.align		4
        /*0000*/ 	.byte	0x04, 0x2f
        /*0002*/ 	.short	(.L_1 - .L_0)
	.align		4
.L_0:
        /*0004*/ 	.word	index@(_Z3addiPfS_i)
        /*0008*/ 	.word	0x00000018


	//----- nvinfo : EIATTR_FRAME_SIZE
	.align		4
.L_1:
        /*000c*/ 	.byte	0x04, 0x11
        /*000e*/ 	.short	(.L_3 - .L_2)
	.align		4
.L_2:
        /*0010*/ 	.word	index@(_Z3addiPfS_i)
        /*0014*/ 	.word	0x00000000


	//----- nvinfo : EIATTR_MIN_STACK_SIZE
	.align		4
.L_3:
        /*0018*/ 	.byte	0x04, 0x12
        /*001a*/ 	.short	(.L_5 - .L_4)
	.align		4
.L_4:
        /*001c*/ 	.word	index@(_Z3addiPfS_i)
        /*0020*/ 	.word	0x00000000
.L_5:


//--------------------- .nv.compat                --------------------------
	.section	.nv.compat,"",@"SHT_CUDA_COMPAT_INFO"
	.align	4
        /*0000*/ 	.byte	0x02, 0x09, 0x00, 0x00, 0x02, 0x02, 0x01, 0x00, 0x02, 0x05, 0x05, 0x00, 0x03, 0x07, 0x01, 0x01
        /*0010*/ 	.byte	0x02, 0x03, 0x00, 0x00, 0x02, 0x06, 0x01, 0x00, 0x04, 0x0b, 0x08, 0x00, 0x09, 0x00, 0x00, 0x00
        /*0020*/ 	.byte	0x00, 0x00, 0x00, 0x00


//--------------------- .nv.info._Z3addiPfS_i     --------------------------
	.section	.nv.info._Z3addiPfS_i,"",@"SHT_CUDA_INFO"
	.sectionflags	@""
	.align	4


	//----- nvinfo : EIATTR_CUDA_API_VERSION
	.align		4
        /*0000*/ 	.byte	0x04, 0x37
        /*0002*/ 	.short	(.L_7 - .L_6)
.L_6:
        /*0004*/ 	.word	0x00000082


	//----- nvinfo : EIATTR_KPARAM_INFO
	.align		4
.L_7:
        /*0008*/ 	.byte	0x04, 0x17
        /*000a*/ 	.short	(.L_9 - .L_8)
.L_8:
        /*000c*/ 	.word	0x00000000
        /*0010*/ 	.short	0x0003
        /*0012*/ 	.short	0x0018
        /*0014*/ 	.byte	0x00, 0xf0, 0x11, 0x00


	//----- nvinfo : EIATTR_KPARAM_INFO
	.align		4
.L_9:
        /*0018*/ 	.byte	0x04, 0x17
        /*001a*/ 	.short	(.L_11 - .L_10)
.L_10:
        /*001c*/ 	.word	0x00000000
        /*0020*/ 	.short	0x0002
        /*0022*/ 	.short	0x0010
        /*0024*/ 	.byte	0x00, 0xf5, 0x21, 0x00


	//----- nvinfo : EIATTR_KPARAM_INFO
	.align		4
.L_11:
        /*0028*/ 	.byte	0x04, 0x17
        /*002a*/ 	.short	(.L_13 - .L_12)
.L_12:
        /*002c*/ 	.word	0x00000000
        /*0030*/ 	.short	0x0001
        /*0032*/ 	.short	0x0008
        /*0034*/ 	.byte	0x00, 0xf5, 0x21, 0x00


	//----- nvinfo : EIATTR_KPARAM_INFO
	.align		4
.L_13:
        /*0038*/ 	.byte	0x04, 0x17
        /*003a*/ 	.short	(.L_15 - .L_14)
.L_14:
        /*003c*/ 	.word	0x00000000
        /*0040*/ 	.short	0x0000
        /*0042*/ 	.short	0x0000
        /*0044*/ 	.byte	0x00, 0xf0, 0x11, 0x00


	//----- nvinfo : EIATTR_SPARSE_MMA_MASK
	.align		4
.L_15:
        /*0048*/ 	.byte	0x03, 0x50
        /*004a*/ 	.short	0x0000


	//----- nvinfo : EIATTR_MAXREG_COUNT
	.align		4
        /*004c*/ 	.byte	0x03, 0x1b
        /*004e*/ 	.short	0x00ff


	//----- nvinfo : EIATTR_MERCURY_ISA_VERSION
	.align		4
        /*0050*/ 	.byte	0x03, 0x5f
        /*0052*/ 	.short	0x0101


	//----- nvinfo : EIATTR_VRC_CTA_INIT_COUNT
	.align		4
        /*0054*/ 	.byte	0x02, 0x4a
	.zero		1
	.zero		1


	//----- nvinfo : EIATTR_EXIT_INSTR_OFFSETS
	.align		4
        /*0058*/ 	.byte	0x04, 0x1c
        /*005a*/ 	.short	(.L_17 - .L_16)


	//   ....[0]....
.L_16:
        /*005c*/ 	.word	0x00000070


	//   ....[1]....
        /*0060*/ 	.word	0x00000370


	//   ....[2]....
        /*0064*/ 	.word	0x00000550


	//----- nvinfo : EIATTR_CRS_STACK_SIZE
	.align		4
.L_17:
        /*0068*/ 	.byte	0x04, 0x1e
        /*006a*/ 	.short	(.L_19 - .L_18)
.L_18:
        /*006c*/ 	.word	0x00000000


	//----- nvinfo : EIATTR_CBANK_PARAM_SIZE
	.align		4
.L_19:
        /*0070*/ 	.byte	0x03, 0x19
        /*0072*/ 	.short	0x001c


	//----- nvinfo : EIATTR_PARAM_CBANK
	.align		4
        /*0074*/ 	.byte	0x04, 0x0a
        /*0076*/ 	.short	(.L_21 - .L_20)
	.align		4
.L_20:
        /*0078*/ 	.word	index@(.nv.constant0._Z3addiPfS_i)
        /*007c*/ 	.short	0x0380
        /*007e*/ 	.short	0x001c


	//----- nvinfo : EIATTR_SW_WAR
	.align		4
.L_21:
        /*0080*/ 	.byte	0x04, 0x36
        /*0082*/ 	.short	(.L_23 - .L_22)
.L_22:
        /*0084*/ 	.word	0x00000008
.L_23:


//--------------------- .nv.callgraph             --------------------------
	.section	.nv.callgraph,"",@"SHT_CUDA_CALLGRAPH"
	.align	4
	.sectionentsize	8
	.align		4
        /*0000*/ 	.word	0x00000000
	.align		4
        /*0004*/ 	.word	0xffffffff
	.align		4
        /*0008*/ 	.word	0x00000000
	.align		4
        /*000c*/ 	.word	0xfffffffe
	.align		4
        /*0010*/ 	.word	0x00000000
	.align		4
        /*0014*/ 	.word	0xfffffffd
	.align		4
        /*0018*/ 	.word	0x00000000
	.align		4
        /*001c*/ 	.word	0xfffffffc


//--------------------- .text._Z3addiPfS_i        --------------------------
	.section	.text._Z3addiPfS_i,"ax",@progbits
	.align	128
        .global         _Z3addiPfS_i
        .type           _Z3addiPfS_i,@function
        .size           _Z3addiPfS_i,(.L_x_5 - _Z3addiPfS_i)
        .other          _Z3addiPfS_i,@"STO_CUDA_ENTRY STV_DEFAULT"
_Z3addiPfS_i:
.text._Z3addiPfS_i:
[----:B------:R-:W-:Y:S01]  /*0000*/  LDC R1, c[0x0][0x37c] ;  /* 0x0000df00ff017b82 */ /* 0x000fe20000000800 */
[----:B------:R-:W0:Y:S07]  /*0010*/  S2R R0, SR_TID.X ;  /* 0x0000000000007919 */ /* 0x000e2e0000002100 */
[----:B------:R-:W0:Y:S01]  /*0020*/  S2UR UR4, SR_CTAID.X ;  /* 0x00000000000479c3 */ /* 0x000e220000002500 */
[----:B------:R-:W1:Y:S07]  /*0030*/  LDCU UR6, c[0x0][0x380] ;  /* 0x00007000ff0677ac */ /* 0x000e6e0008000800 */
[----:B------:R-:W0:Y:S02]  /*0040*/  LDC R3, c[0x0][0x360] ;  /* 0x0000d800ff037b82 */ /* 0x000e240000000800 */
[----:B0-----:R-:W-:-:S05]  /*0050*/  IMAD R3, R3, UR4, R0 ;  /* 0x0000000403037c24 */ /* 0x001fca000f8e0200 */
[----:B-1----:R-:W-:-:S13]  /*0060*/  ISETP.GE.AND P0, PT, R3, UR6, PT ;  /* 0x0000000603007c0c */ /* 0x002fda000bf06270 */
[----:B------:R-:W-:Y:S05]  /*0070*/  @P0 EXIT ;  /* 0x000000000000094d */ /* 0x000fea0003800000 */
[----:B------:R-:W0:Y:S01]  /*0080*/  LDC R0, c[0x0][0x398] ;  /* 0x0000e600ff007b82 */ /* 0x000e220000000800 */
[----:B------:R-:W1:Y:S01]  /*0090*/  LDCU.64 UR4, c[0x0][0x358] ;  /* 0x00006b00ff0477ac */ /* 0x000e620008000a00 */
[----:B------:R-:W-:Y:S01]  /*00a0*/  BSSY.RECONVERGENT B0, `(.L_x_0) ;  /* 0x000002c000007945 */ /* 0x000fe20003800200 */
[----:B0-----:R-:W0:Y:S01]  /*00b0*/  I2F.U32.RP R8, R0 ;  /* 0x0000000000087306 */ /* 0x001e220000209000 */
[----:B------:R-:W-:Y:S01]  /*00c0*/  IMAD.IADD R2, R3, 0x1, R0 ;  /* 0x0000000103027824 */ /* 0x000fe200078e0200 */
[----:B------:R-:W-:-:S04]  /*00d0*/  ISETP.NE.U32.AND P2, PT, R0, RZ, PT ;  /* 0x000000ff0000720c */ /* 0x000fc80003f45070 */
[C---:B------:R-:W-:Y:S02]  /*00e0*/  ISETP.GE.AND P0, PT, R2.reuse, UR6, PT ;  /* 0x0000000602007c0c */ /* 0x040fe4000bf06270 */
[----:B------:R-:W-:Y:S02]  /*00f0*/  VIMNMX R7, PT, PT, R2, UR6, !PT ;  /* 0x0000000602077c48 */ /* 0x000fe4000ffe0100 */
[----:B------:R-:W-:-:S04]  /*0100*/  SEL R6, RZ, 0x1, P0 ;  /* 0x00000001ff067807 */ /* 0x000fc80000000000 */
[----:B------:R-:W-:Y:S01]  /*0110*/  IADD3 R7, PT, PT, R7, -R2, -R6 ;  /* 0x8000000207077210 */ /* 0x000fe20007ffe806 */
[----:B0-----:R-:W0:Y:S02]  /*0120*/  MUFU.RCP R8, R8 ;  /* 0x0000000800087308 */ /* 0x001e240000001000 */
[----:B0-----:R-:W-:-:S06]  /*0130*/  IADD3 R4, PT, PT, R8, 0xffffffe, RZ ;  /* 0x0ffffffe08047810 */ /* 0x001fcc0007ffe0ff */
[----:B------:R0:W2:Y:S02]  /*0140*/  F2I.FTZ.U32.TRUNC.NTZ R5, R4 ;  /* 0x0000000400057305 */ /* 0x0000a4000021f000 */
[----:B0-----:R-:W-:Y:S01]  /*0150*/  HFMA2 R4, -RZ, RZ, 0, 0 ;  /* 0x00000000ff047431 */ /* 0x001fe200000001ff */
[----:B--2---:R-:W-:-:S05]  /*0160*/  IADD3 R9, PT, PT, RZ, -R5, RZ ;  /* 0x80000005ff097210 */ /* 0x004fca0007ffe0ff */
[----:B------:R-:W-:-:S04]  /*0170*/  IMAD R9, R9, R0, RZ ;  /* 0x0000000009097224 */ /* 0x000fc800078e02ff */
[----:B------:R-:W-:-:S06]  /*0180*/  IMAD.HI.U32 R8, R5, R9, R4 ;  /* 0x0000000905087227 */ /* 0x000fcc00078e0004 */
[----:B------:R-:W-:-:S05]  /*0190*/  IMAD.HI.U32 R5, R8, R7, RZ ;  /* 0x0000000708057227 */ /* 0x000fca00078e00ff */
[----:B------:R-:W-:-:S05]  /*01a0*/  IADD3 R2, PT, PT, -R5, RZ, RZ ;  /* 0x000000ff05027210 */ /* 0x000fca0007ffe1ff */
[----:B------:R-:W-:-:S05]  /*01b0*/  IMAD R7, R0, R2, R7 ;  /* 0x0000000200077224 */ /* 0x000fca00078e0207 */
[----:B------:R-:W-:-:S13]  /*01c0*/  ISETP.GE.U32.AND P0, PT, R7, R0, PT ;  /* 0x000000000700720c */ /* 0x000fda0003f06070 */
[----:B------:R-:W-:Y:S01]  /*01d0*/  @P0 IMAD.IADD R7, R7, 0x1, -R0 ;  /* 0x0000000107070824 */ /* 0x000fe200078e0a00 */
[----:B------:R-:W-:-:S04]  /*01e0*/  @P0 IADD3 R5, PT, PT, R5, 0x1, RZ ;  /* 0x0000000105050810 */ /* 0x000fc80007ffe0ff */
[----:B------:R-:W-:-:S13]  /*01f0*/  ISETP.GE.U32.AND P1, PT, R7, R0, PT ;  /* 0x000000000700720c */ /* 0x000fda0003f26070 */
[----:B------:R-:W-:Y:S02]  /*0200*/  @P1 IADD3 R5, PT, PT, R5, 0x1, RZ ;  /* 0x0000000105051810 */ /* 0x000fe40007ffe0ff */
[----:B------:R-:W-:-:S05]  /*0210*/  @!P2 LOP3.LUT R5, RZ, R0, RZ, 0x33, !PT ;  /* 0x00000000ff05a212 */ /* 0x000fca00078e33ff */
[----:B------:R-:W-:-:S05]  /*0220*/  IMAD.IADD R2, R6, 0x1, R5 ;  /* 0x0000000106027824 */ /* 0x000fca00078e0205 */
[C---:B------:R-:W-:Y:S02]  /*0230*/  LOP3.LUT R4, R2.reuse, 0x3, RZ, 0xc0, !PT ;  /* 0x0000000302047812 */ /* 0x040fe400078ec0ff */
[----:B------:R-:W-:Y:S02]  /*0240*/  ISETP.GE.U32.AND P1, PT, R2, 0x3, PT ;  /* 0x000000030200780c */ /* 0x000fe40003f26070 */
[----:B------:R-:W-:-:S13]  /*0250*/  ISETP.NE.AND P0, PT, R4, 0x3, PT ;  /* 0x000000030400780c */ /* 0x000fda0003f05270 */
[----:B-1----:R-:W-:Y:S05]  /*0260*/  @!P0 BRA `(.L_x_1) ;  /* 0x00000000003c8947 */ /* 0x002fea0003800000 */
[----:B------:R-:W0:Y:S01]  /*0270*/  LDC.64 R8, c[0x0][0x390] ;  /* 0x0000e400ff087b82 */ /* 0x000e220000000a00 */
[----:B------:R-:W-:-:S04]  /*0280*/  IADD3 R2, PT, PT, R2, 0x1, RZ ;  /* 0x0000000102027810 */ /* 0x000fc80007ffe0ff */
[----:B------:R-:W-:-:S03]  /*0290*/  LOP3.LUT R2, R2, 0x3, RZ, 0xc0, !PT ;  /* 0x0000000302027812 */ /* 0x000fc600078ec0ff */
[----:B------:R-:W1:Y:S01]  /*02a0*/  LDC.64 R10, c[0x0][0x388] ;  /* 0x0000e200ff0a7b82 */ /* 0x000e620000000a00 */
[----:B------:R-:W-:-:S07]  /*02b0*/  IADD3 R2, PT, PT, -R2, RZ, RZ ;  /* 0x000000ff02027210 */ /* 0x000fce0007ffe1ff */
.L_x_2:
[----:B-1----:R-:W-:-:S04]  /*02c0*/  IMAD.WIDE R6, R3, 0x4, R10 ;  /* 0x0000000403067825 */ /* 0x002fc800078e020a */
[C---:B0-2---:R-:W-:Y:S02]  /*02d0*/  IMAD.WIDE R4, R3.reuse, 0x4, R8 ;  /* 0x0000000403047825 */ /* 0x045fe400078e0208 */
[----:B------:R-:W2:Y:S04]  /*02e0*/  LDG.E R6, desc[UR4][R6.64] ;  /* 0x0000000406067981 */ /* 0x000ea8000c1e1900 */
[----:B------:R-:W2:Y:S01]  /*02f0*/  LDG.E R13, desc[UR4][R4.64] ;  /* 0x00000004040d7981 */ /* 0x000ea2000c1e1900 */
[----:B------:R-:W-:Y:S01]  /*0300*/  VIADD R2, R2, 0x1 ;  /* 0x0000000102027836 */ /* 0x000fe20000000000 */
[----:B------:R-:W-:-:S04]  /*0310*/  IADD3 R3, PT, PT, R3, R0, RZ ;  /* 0x0000000003037210 */ /* 0x000fc80007ffe0ff */
[----:B------:R-:W-:Y:S01]  /*0320*/  ISETP.NE.AND P0, PT, R2, RZ, PT ;  /* 0x000000ff0200720c */ /* 0x000fe20003f05270 */
[----:B--2---:R-:W-:-:S05]  /*0330*/  FADD R13, R6, R13 ;  /* 0x0000000d060d7221 */ /* 0x004fca0000000000 */
[----:B------:R2:W-:Y:S07]  /*0340*/  STG.E desc[UR4][R4.64], R13 ;  /* 0x0000000d04007986 */ /* 0x0005ee000c101904 */
[----:B------:R-:W-:Y:S05]  /*0350*/  @P0 BRA `(.L_x_2) ;  /* 0xfffffffc00d80947 */ /* 0x000fea000383ffff */
.L_x_1:
[----:B------:R-:W-:Y:S05]  /*0360*/  BSYNC.RECONVERGENT B0 ;  /* 0x0000000000007941 */ /* 0x000fea0003800200 */
.L_x_0:
[----:B------:R-:W-:Y:S05]  /*0370*/  @!P1 EXIT ;  /* 0x000000000000994d */ /* 0x000fea0003800000 */
.L_x_3:
[----:B-12---:R-:W0:Y:S08]  /*0380*/  LDC.64 R4, c[0x0][0x388] ;  /* 0x0000e200ff047b82 */ /* 0x006e300000000a00 */
[----:B------:R-:W1:Y:S01]  /*0390*/  LDC.64 R6, c[0x0][0x390] ;  /* 0x0000e400ff067b82 */ /* 0x000e620000000a00 */
[----:B0-----:R-:W-:-:S05]  /*03a0*/  IMAD.WIDE R12, R3, 0x4, R4 ;  /* 0x00000004030c7825 */ /* 0x001fca00078e0204 */
[----:B------:R-:W2:Y:S01]  /*03b0*/  LDG.E R2, desc[UR4][R12.64] ;  /* 0x000000040c027981 */ /* 0x000ea2000c1e1900 */
[----:B-1----:R-:W-:-:S05]  /*03c0*/  IMAD.WIDE R14, R3, 0x4, R6 ;  /* 0x00000004030e7825 */ /* 0x002fca00078e0206 */
[----:B------:R-:W2:Y:S01]  /*03d0*/  LDG.E R5, desc[UR4][R14.64] ;  /* 0x000000040e057981 */ /* 0x000ea2000c1e1900 */
[----:B------:R-:W-:-:S04]  /*03e0*/  IMAD.WIDE R6, R0, 0x4, R14 ;  /* 0x0000000400067825 */ /* 0x000fc800078e020e */
[----:B--2---:R-:W-:Y:S01]  /*03f0*/  FADD R17, R2, R5 ;  /* 0x0000000502117221 */ /* 0x004fe20000000000 */
[----:B------:R-:W-:-:S04]  /*0400*/  IMAD.WIDE R4, R0, 0x4, R12 ;  /* 0x0000000400047825 */ /* 0x000fc800078e020c */
[----:B------:R0:W-:Y:S04]  /*0410*/  STG.E desc[UR4][R14.64], R17 ;  /* 0x000000110e007986 */ /* 0x0001e8000c101904 */
[----:B------:R-:W2:Y:S04]  /*0420*/  LDG.E R2, desc[UR4][R4.64] ;  /* 0x0000000404027981 */ /* 0x000ea8000c1e1900 */
[----:B------:R-:W2:Y:S01]  /*0430*/  LDG.E R9, desc[UR4][R6.64] ;  /* 0x0000000406097981 */ /* 0x000ea2000c1e1900 */
[----:B------:R-:W-:-:S04]  /*0440*/  IMAD.WIDE R10, R0, 0x4, R6 ;  /* 0x00000004000a7825 */ /* 0x000fc800078e0206 */
[----:B--2---:R-:W-:Y:S01]  /*0450*/  FADD R19, R2, R9 ;  /* 0x0000000902137221 */ /* 0x004fe20000000000 */
[----:B------:R-:W-:-:S04]  /*0460*/  IMAD.WIDE R8, R0, 0x4, R4 ;  /* 0x0000000400087825 */ /* 0x000fc800078e0204 */
[----:B------:R1:W-:Y:S04]  /*0470*/  STG.E desc[UR4][R6.64], R19 ;  /* 0x0000001306007986 */ /* 0x0003e8000c101904 */
[----:B------:R-:W2:Y:S04]  /*0480*/  LDG.E R2, desc[UR4][R8.64] ;  /* 0x0000000408027981 */ /* 0x000ea8000c1e1900 */
[----:B------:R-:W2:Y:S01]  /*0490*/  LDG.E R13, desc[UR4][R10.64] ;  /* 0x000000040a0d7981 */ /* 0x000ea2000c1e1900 */
[----:B0-----:R-:W-:-:S04]  /*04a0*/  IMAD.WIDE R14, R0, 0x4, R10 ;  /* 0x00000004000e7825 */ /* 0x001fc800078e020a */
[----:B--2---:R-:W-:Y:S01]  /*04b0*/  FADD R21, R2, R13 ;  /* 0x0000000d02157221 */ /* 0x004fe20000000000 */
[----:B------:R-:W-:-:S04]  /*04c0*/  IMAD.WIDE R12, R0, 0x4, R8 ;  /* 0x00000004000c7825 */ /* 0x000fc800078e0208 */
[----:B------:R1:W-:Y:S04]  /*04d0*/  STG.E desc[UR4][R10.64], R21 ;  /* 0x000000150a007986 */ /* 0x0003e8000c101904 */
[----:B------:R-:W2:Y:S04]  /*04e0*/  LDG.E R12, desc[UR4][R12.64] ;  /* 0x000000040c0c7981 */ /* 0x000ea8000c1e1900 */
[----:B------:R-:W2:Y:S01]  /*04f0*/  LDG.E R5, desc[UR4][R14.64] ;  /* 0x000000040e057981 */ /* 0x000ea2000c1e1900 */
[----:B------:R-:W-:-:S04]  /*0500*/  LEA R3, R0, R3, 0x2 ;  /* 0x0000000300037211 */ /* 0x000fc800078e10ff */
[----:B------:R-:W-:Y:S01]  /*0510*/  ISETP.GE.AND P0, PT, R3, UR6, PT ;  /* 0x0000000603007c0c */ /* 0x000fe2000bf06270 */
[----:B--2---:R-:W-:-:S05]  /*0520*/  FADD R5, R12, R5 ;  /* 0x000000050c057221 */ /* 0x004fca0000000000 */
[----:B------:R1:W-:Y:S07]  /*0530*/  STG.E desc[UR4][R14.64], R5 ;  /* 0x000000050e007986 */ /* 0x0003ee000c101904 */
[----:B------:R-:W-:Y:S05]  /*0540*/  @!P0 BRA `(.L_x_3) ;  /* 0xfffffffc008c8947 */ /* 0x000fea000383ffff */
[----:B------:R-:W-:Y:S05]  /*0550*/  EXIT ;  /* 0x000000000000794d */ /* 0x000fea0003800000 */
.L_x_4:
[----:B------:R-:W-:-:S00]  /*0560*/  BRA `(.L_x_4) ;  /* 0xfffffffc00fc7947 */ /* 0x000fc0000383ffff */
[----:B------:R-:W-:-:S00]  /*0570*/  NOP ;  /* 0x0000000000007918 */ /* 0x000fc00000000000 */
        /* <DEDUP_REMOVED lines=8> */
.L_x_5:


//--------------------- .nv.shared.reserved.0     --------------------------
	.section	.nv.shared.reserved.0,"aw",@nobits
	.weak		__nv_reservedSMEM_offset_0_alias
	.size		__nv_reservedSMEM_offset_0_alias, 0, 64
	.other		__nv_reservedSMEM_offset_0_alias,@"STO_CUDA_RESERVED_SHARED STV_DEFAULT"
__nv_reservedSMEM_offset_0_alias:
	.zero		0
	.zero		64


//--------------------- .nv.constant0._Z3addiPfS_i --------------------------
	.section	.nv.constant0._Z3addiPfS_i,"a",@progbits
	.sectionflags	@""
	.align	4
.nv.constant0._Z3addiPfS_i:
	.zero		924


//--------------------- SYMBOLS --------------------------

	.type		.nv.reservedSmem.offset0,@object
	.size		.nv.reservedSmem.offset0,0x4
